//
// Generated by NVIDIA NVVM Compiler
//
// Compiler Build ID: CL-36424714
// Cuda compilation tools, release 13.0, V13.0.88
// Based on NVVM 20.0.0
//

.version 9.0
.target sm_100
.address_size 64

	// .globl	_Z24naive_parallel_histogramPiiS_
// _ZZ18parallel_histogramPiiS_E6tileSh has been demoted

.visible .entry _Z24naive_parallel_histogramPiiS_(
	.param .u64 .ptr .align 1 _Z24naive_parallel_histogramPiiS__param_0,
	.param .u32 _Z24naive_parallel_histogramPiiS__param_1,
	.param .u64 .ptr .align 1 _Z24naive_parallel_histogramPiiS__param_2
)
{
	.reg .pred 	%p<2>;
	.reg .b32 	%r<8>;
	.reg .b64 	%rd<9>;

	ld.param.u64 	%rd1, [_Z24naive_parallel_histogramPiiS__param_0];
	ld.param.u32 	%r2, [_Z24naive_parallel_histogramPiiS__param_1];
	ld.param.u64 	%rd2, [_Z24naive_parallel_histogramPiiS__param_2];
	mov.u32 	%r3, %ntid.x;
	mov.u32 	%r4, %ctaid.x;
	mov.u32 	%r5, %tid.x;
	mad.lo.s32 	%r1, %r3, %r4, %r5;
	setp.ge.s32 	%p1, %r1, %r2;
	@%p1 bra 	$L__BB0_2;
	cvta.to.global.u64 	%rd3, %rd1;
	cvta.to.global.u64 	%rd4, %rd2;
	mul.wide.s32 	%rd5, %r1, 4;
	add.s64 	%rd6, %rd3, %rd5;
	ld.global.u32 	%r6, [%rd6];
	mul.wide.s32 	%rd7, %r6, 4;
	add.s64 	%rd8, %rd4, %rd7;
	atom.global.add.u32 	%r7, [%rd8], 1;
$L__BB0_2:
	ret;

}
	// .globl	_Z18parallel_histogramPiiS_
.visible .entry _Z18parallel_histogramPiiS_(
	.param .u64 .ptr .align 1 _Z18parallel_histogramPiiS__param_0,
	.param .u32 _Z18parallel_histogramPiiS__param_1,
	.param .u64 .ptr .align 1 _Z18parallel_histogramPiiS__param_2
)
{
	.reg .pred 	%p<4>;
	.reg .b32 	%r<17>;
	.reg .b64 	%rd<9>;
	// demoted variable
	.shared .align 4 .b8 _ZZ18parallel_histogramPiiS_E6tileSh[1024];
	ld.param.u64 	%rd1, [_Z18parallel_histogramPiiS__param_0];
	ld.param.u32 	%r4, [_Z18parallel_histogramPiiS__param_1];
	ld.param.u64 	%rd2, [_Z18parallel_histogramPiiS__param_2];
	mov.u32 	%r5, %ntid.x;
	mov.u32 	%r6, %ctaid.x;
	mov.u32 	%r1, %tid.x;
	mad.lo.s32 	%r2, %r5, %r6, %r1;
	setp.gt.u32 	%p1, %r1, 255;
	shl.b32 	%r7, %r1, 2;
	mov.u32 	%r8, _ZZ18parallel_histogramPiiS_E6tileSh;
	add.s32 	%r3, %r8, %r7;
	@%p1 bra 	$L__BB1_2;
	mov.b32 	%r9, 0;
	st.shared.u32 	[%r3], %r9;
$L__BB1_2:
	setp.ge.s32 	%p2, %r2, %r4;
	@%p2 bra 	$L__BB1_4;
	cvta.to.global.u64 	%rd3, %rd1;
	mul.wide.s32 	%rd4, %r2, 4;
	add.s64 	%rd5, %rd3, %rd4;
	ld.global.u32 	%r10, [%rd5];
	shl.b32 	%r11, %r10, 2;
	add.s32 	%r13, %r8, %r11;
	atom.shared.add.u32 	%r14, [%r13], 1;
$L__BB1_4:
	setp.gt.u32 	%p3, %r1, 255;
	@%p3 bra 	$L__BB1_6;
	cvta.to.global.u64 	%rd6, %rd2;
	mul.wide.u32 	%rd7, %r1, 4;
	add.s64 	%rd8, %rd6, %rd7;
	ld.shared.u32 	%r15, [%r3];
	atom.global.add.u32 	%r16, [%rd8], %r15;
$L__BB1_6:
	ret;

}


// ===== COMPILED SASS (sm_100) =====

	.target	sm_100

	.elftype	@"ET_EXEC"


//--------------------- .note.nv.tkinfo           --------------------------
	.section	.note.nv.tkinfo,"",@"SHT_NOTE"
	.sectionflags	@"SHF_NOTE_NV_TKINFO"
	.tkinfo
        /*0018*/ 	.word	0x00000002
        /*0030*/ 	.string	""
        /*0030*/ 	.string	"ptxas"
        /*0030*/ 	.string	"Cuda compilation tools, release 13.0, V13.0.88"
        /*0030*/ 	.string	"Build cuda_13.0.r13.0/compiler.36424714_0"
        /*0030*/ 	.string	"-arch sm_100 -m 64 "



//--------------------- .note.nv.cuinfo           --------------------------
	.section	.note.nv.cuinfo,"",@"SHT_NOTE"
	.sectionflags	@"SHF_NOTE_NV_CUINFO"
        /*0018*/ 	.short	0x0002
        /*001a*/ 	.short	0x0064
        /*001c*/ 	.short	0x0082
	.zero		2


//--------------------- .nv.info                  --------------------------
	.section	.nv.info,"",@"SHT_CUDA_INFO"
	.align	4


	//----- nvinfo : EIATTR_REGCOUNT
	.align		4
        /*0000*/ 	.byte	0x04, 0x2f
        /*0002*/ 	.short	(.L_1 - .L_0)
	.align		4
.L_0:
        /*0004*/ 	.word	index@(_Z24naive_parallel_histogramPiiS_)
        /*0008*/ 	.word	0x0000000a


	//----- nvinfo : EIATTR_FRAME_SIZE
	.align		4
.L_1:
        /*000c*/ 	.byte	0x04, 0x11
        /*000e*/ 	.short	(.L_3 - .L_2)
	.align		4
.L_2:
        /*0010*/ 	.word	index@(_Z24naive_parallel_histogramPiiS_)
        /*0014*/ 	.word	0x00000000


	//----- nvinfo : EIATTR_REGCOUNT
	.align		4
.L_3:
        /*0018*/ 	.byte	0x04, 0x2f
        /*001a*/ 	.short	(.L_5 - .L_4)
	.align		4
.L_4:
        /*001c*/ 	.word	index@(_Z18parallel_histogramPiiS_)
        /*0020*/ 	.word	0x00000009


	//----- nvinfo : EIATTR_FRAME_SIZE
	.align		4
.L_5:
        /*0024*/ 	.byte	0x04, 0x11
        /*0026*/ 	.short	(.L_7 - .L_6)
	.align		4
.L_6:
        /*0028*/ 	.word	index@(_Z18parallel_histogramPiiS_)
        /*002c*/ 	.word	0x00000000


	//----- nvinfo : EIATTR_MIN_STACK_SIZE
	.align		4
.L_7:
        /*0030*/ 	.byte	0x04, 0x12
        /*0032*/ 	.short	(.L_9 - .L_8)
	.align		4
.L_8:
        /*0034*/ 	.word	index@(_Z18parallel_histogramPiiS_)
        /*0038*/ 	.word	0x00000000


	//----- nvinfo : EIATTR_MIN_STACK_SIZE
	.align		4
.L_9:
        /*003c*/ 	.byte	0x04, 0x12
        /*003e*/ 	.short	(.L_11 - .L_10)
	.align		4
.L_10:
        /*0040*/ 	.word	index@(_Z24naive_parallel_histogramPiiS_)
        /*0044*/ 	.word	0x00000000
.L_11:


//--------------------- .nv.compat                --------------------------
	.section	.nv.compat,"",@"SHT_CUDA_COMPAT_INFO"
	.align	4
        /*0000*/ 	.byte	0x02, 0x09, 0x00, 0x00, 0x02, 0x02, 0x01, 0x00, 0x02, 0x05, 0x05, 0x00, 0x03, 0x07, 0x01, 0x01
        /*0010*/ 	.byte	0x02, 0x03, 0x00, 0x00, 0x02, 0x06, 0x01, 0x00, 0x04, 0x0b, 0x08, 0x00, 0x09, 0x00, 0x00, 0x00
        /*0020*/ 	.byte	0x00, 0x00, 0x00, 0x00


//--------------------- .nv.info._Z18parallel_histogramPiiS_ --------------------------
	.section	.nv.info._Z18parallel_histogramPiiS_,"",@"SHT_CUDA_INFO"
	.sectionflags	@""
	.align	4


	//----- nvinfo : EIATTR_CUDA_API_VERSION
	.align		4
        /*0000*/ 	.byte	0x04, 0x37
        /*0002*/ 	.short	(.L_13 - .L_12)
.L_12:
        /*0004*/ 	.word	0x00000082


	//----- nvinfo : EIATTR_KPARAM_INFO
	.align		4
.L_13:
        /*0008*/ 	.byte	0x04, 0x17
        /*000a*/ 	.short	(.L_15 - .L_14)
.L_14:
        /*000c*/ 	.word	0x00000000
        /*0010*/ 	.short	0x0002
        /*0012*/ 	.short	0x0010
        /*0014*/ 	.byte	0x00, 0xf5, 0x21, 0x00


	//----- nvinfo : EIATTR_KPARAM_INFO
	.align		4
.L_15:
        /*0018*/ 	.byte	0x04, 0x17
        /*001a*/ 	.short	(.L_17 - .L_16)
.L_16:
        /*001c*/ 	.word	0x00000000
        /*0020*/ 	.short	0x0001
        /*0022*/ 	.short	0x0008
        /*0024*/ 	.byte	0x00, 0xf0, 0x11, 0x00


	//----- nvinfo : EIATTR_KPARAM_INFO
	.align		4
.L_17:
        /*0028*/ 	.byte	0x04, 0x17
        /*002a*/ 	.short	(.L_19 - .L_18)
.L_18:
        /*002c*/ 	.word	0x00000000
        /*0030*/ 	.short	0x0000
        /*0032*/ 	.short	0x0000
        /*0034*/ 	.byte	0x00, 0xf5, 0x21, 0x00


	//----- nvinfo : EIATTR_SPARSE_MMA_MASK
	.align		4
.L_19:
        /*0038*/ 	.byte	0x03, 0x50
        /*003a*/ 	.short	0x0000


	//----- nvinfo : EIATTR_MAXREG_COUNT
	.align		4
        /*003c*/ 	.byte	0x03, 0x1b
        /*003e*/ 	.short	0x00ff


	//----- nvinfo : EIATTR_MERCURY_ISA_VERSION
	.align		4
        /*0040*/ 	.byte	0x03, 0x5f
        /*0042*/ 	.short	0x0101


	//----- nvinfo : EIATTR_VRC_CTA_INIT_COUNT
	.align		4
        /*0044*/ 	.byte	0x02, 0x4a
	.zero		1
	.zero		1


	//----- nvinfo : EIATTR_EXIT_INSTR_OFFSETS
	.align		4
        /*0048*/ 	.byte	0x04, 0x1c
        /*004a*/ 	.short	(.L_21 - .L_20)


	//   ....[0]....
.L_20:
        /*004c*/ 	.word	0x00000160


	//   ....[1]....
        /*0050*/ 	.word	0x000001b0


	//----- nvinfo : EIATTR_CRS_STACK_SIZE
	.align		4
.L_21:
        /*0054*/ 	.byte	0x04, 0x1e
        /*0056*/ 	.short	(.L_23 - .L_22)
.L_22:
        /*0058*/ 	.word	0x00000000


	//----- nvinfo : EIATTR_CBANK_PARAM_SIZE
	.align		4
.L_23:
        /*005c*/ 	.byte	0x03, 0x19
        /*005e*/ 	.short	0x0018


	//----- nvinfo : EIATTR_PARAM_CBANK
	.align		4
        /*0060*/ 	.byte	0x04, 0x0a
        /*0062*/ 	.short	(.L_25 - .L_24)
	.align		4
.L_24:
        /*0064*/ 	.word	index@(.nv.constant0._Z18parallel_histogramPiiS_)
        /*0068*/ 	.short	0x0380
        /*006a*/ 	.short	0x0018


	//----- nvinfo : EIATTR_SW_WAR
	.align		4
.L_25:
        /*006c*/ 	.byte	0x04, 0x36
        /*006e*/ 	.short	(.L_27 - .L_26)
.L_26:
        /*0070*/ 	.word	0x00000008
.L_27:


//--------------------- .nv.info._Z24naive_parallel_histogramPiiS_ --------------------------
	.section	.nv.info._Z24naive_parallel_histogramPiiS_,"",@"SHT_CUDA_INFO"
	.sectionflags	@""
	.align	4


	//----- nvinfo : EIATTR_CUDA_API_VERSION
	.align		4
        /*0000*/ 	.byte	0x04, 0x37
        /*0002*/ 	.short	(.L_29 - .L_28)
.L_28:
        /*0004*/ 	.word	0x00000082


	//----- nvinfo : EIATTR_KPARAM_INFO
	.align		4
.L_29:
        /*0008*/ 	.byte	0x04, 0x17
        /*000a*/ 	.short	(.L_31 - .L_30)
.L_30:
        /*000c*/ 	.word	0x00000000
        /*0010*/ 	.short	0x0002
        /*0012*/ 	.short	0x0010
        /*0014*/ 	.byte	0x00, 0xf5, 0x21, 0x00


	//----- nvinfo : EIATTR_KPARAM_INFO
	.align		4
.L_31:
        /*0018*/ 	.byte	0x04, 0x17
        /*001a*/ 	.short	(.L_33 - .L_32)
.L_32:
        /*001c*/ 	.word	0x00000000
        /*0020*/ 	.short	0x0001
        /*0022*/ 	.short	0x0008
        /*0024*/ 	.byte	0x00, 0xf0, 0x11, 0x00


	//----- nvinfo : EIATTR_KPARAM_INFO
	.align		4
.L_33:
        /*0028*/ 	.byte	0x04, 0x17
        /*002a*/ 	.short	(.L_35 - .L_34)
.L_34:
        /*002c*/ 	.word	0x00000000
        /*0030*/ 	.short	0x0000
        /*0032*/ 	.short	0x0000
        /*0034*/ 	.byte	0x00, 0xf5, 0x21, 0x00


	//----- nvinfo : EIATTR_SPARSE_MMA_MASK
	.align		4
.L_35:
        /*0038*/ 	.byte	0x03, 0x50
        /*003a*/ 	.short	0x0000


	//----- nvinfo : EIATTR_MAXREG_COUNT
	.align		4
        /*003c*/ 	.byte	0x03, 0x1b
        /*003e*/ 	.short	0x00ff


	//----- nvinfo : EIATTR_MERCURY_ISA_VERSION
	.align		4
        /*0040*/ 	.byte	0x03, 0x5f
        /*0042*/ 	.short	0x0101


	//----- nvinfo : EIATTR_VRC_CTA_INIT_COUNT
	.align		4
        /*0044*/ 	.byte	0x02, 0x4a
	.zero		1
	.zero		1


	//----- nvinfo : EIATTR_EXIT_INSTR_OFFSETS
	.align		4
        /*0048*/ 	.byte	0x04, 0x1c
        /*004a*/ 	.short	(.L_37 - .L_36)


	//   ....[0]....
.L_36:
        /*004c*/ 	.word	0x00000070


	//   ....[1]....
        /*0050*/ 	.word	0x00000100


	//----- nvinfo : EIATTR_CBANK_PARAM_SIZE
	.align		4
.L_37:
        /*0054*/ 	.byte	0x03, 0x19
        /*0056*/ 	.short	0x0018


	//----- nvinfo : EIATTR_PARAM_CBANK
	.align		4
        /*0058*/ 	.byte	0x04, 0x0a
        /*005a*/ 	.short	(.L_39 - .L_38)
	.align		4
.L_38:
        /*005c*/ 	.word	index@(.nv.constant0._Z24naive_parallel_histogramPiiS_)
        /*0060*/ 	.short	0x0380
        /*0062*/ 	.short	0x0018


	//----- nvinfo : EIATTR_SW_WAR
	.align		4
.L_39:
        /*0064*/ 	.byte	0x04, 0x36
        /*0066*/ 	.short	(.L_41 - .L_40)
.L_40:
        /*0068*/ 	.word	0x00000008
.L_41:


//--------------------- .nv.callgraph             --------------------------
	.section	.nv.callgraph,"",@"SHT_CUDA_CALLGRAPH"
	.align	4
	.sectionentsize	8
	.align		4
        /*0000*/ 	.word	0x00000000
	.align		4
        /*0004*/ 	.word	0xffffffff
	.align		4
        /*0008*/ 	.word	0x00000000
	.align		4
        /*000c*/ 	.word	0xfffffffe
	.align		4
        /*0010*/ 	.word	0x00000000
	.align		4
        /*0014*/ 	.word	0xfffffffd
	.align		4
        /*0018*/ 	.word	0x00000000
	.align		4
        /*001c*/ 	.word	0xfffffffc


//--------------------- .text._Z18parallel_histogramPiiS_ --------------------------
	.section	.text._Z18parallel_histogramPiiS_,"ax",@progbits
	.align	128
        .global         _Z18parallel_histogramPiiS_
        .type           _Z18parallel_histogramPiiS_,@function
        .size           _Z18parallel_histogramPiiS_,(.L_x_4 - _Z18parallel_histogramPiiS_)
        .other          _Z18parallel_histogramPiiS_,@"STO_CUDA_ENTRY STV_DEFAULT"
_Z18parallel_histogramPiiS_:
.text._Z18parallel_histogramPiiS_:
[----:B------:R-:W-:Y:S01]  /*0000*/  LDC R1, c[0x0][0x37c] ;  /* 0x0000df00ff017b82 */ /* 0x000fe20000000800 */
[----:B------:R-:W0:Y:S07]  /*0010*/  S2R R6, SR_TID.X ;  /* 0x0000000000067919 */ /* 0x000e2e0000002100 */
[----:B------:R-:W1:Y:S01]  /*0020*/  S2UR UR5, SR_CgaCtaId ;  /* 0x00000000000579c3 */ /* 0x000e620000008800 */
[----:B------:R-:W2:Y:S01]  /*0030*/  LDCU UR6, c[0x0][0x360] ;  /* 0x00006c00ff0677ac */ /* 0x000ea20008000800 */
[----:B------:R-:W-:Y:S01]  /*0040*/  BSSY.RECONVERGENT B0, `(.L_x_0) ;  /* 0x0000011000007945 */ /* 0x000fe20003800200 */
[----:B------:R-:W2:Y:S01]  /*0050*/  S2R R5, SR_CTAID.X ;  /* 0x0000000000057919 */ /* 0x000ea20000002500 */
[----:B------:R-:W3:Y:S01]  /*0060*/  LDCU UR7, c[0x0][0x388] ;  /* 0x00007100ff0777ac */ /* 0x000ee20008000800 */
[----:B------:R-:W-:-:S02]  /*0070*/  UMOV UR4, 0x400 ;  /* 0x0000040000047882 */ /* 0x000fc40000000000 */
[----:B-1----:R-:W-:Y:S01]  /*0080*/  ULEA UR4, UR5, UR4, 0x18 ;  /* 0x0000000405047291 */ /* 0x002fe2000f8ec0ff */
[----:B0-----:R-:W-:-:S05]  /*0090*/  ISETP.GT.U32.AND P0, PT, R6, 0xff, PT ;  /* 0x000000ff0600780c */ /* 0x001fca0003f04070 */
[----:B------:R-:W-:Y:S01]  /*00a0*/  LEA R0, R6, UR4, 0x2 ;  /* 0x0000000406007c11 */ /* 0x000fe2000f8e10ff */
[----:B--2---:R-:W-:-:S05]  /*00b0*/  IMAD R5, R5, UR6, R6 ;  /* 0x0000000605057c24 */ /* 0x004fca000f8e0206 */
[----:B---3--:R-:W-:Y:S01]  /*00c0*/  ISETP.GE.AND P1, PT, R5, UR7, PT ;  /* 0x0000000705007c0c */ /* 0x008fe2000bf26270 */
[----:B------:R-:W0:Y:S01]  /*00d0*/  LDCU.64 UR6, c[0x0][0x358] ;  /* 0x00006b00ff0677ac */ /* 0x000e220008000a00 */
[----:B------:R1:W-:Y:S11]  /*00e0*/  @!P0 STS [R0], RZ ;  /* 0x000000ff00008388 */ /* 0x0003f60000000800 */
[----:B-1----:R-:W-:Y:S05]  /*00f0*/  @P1 BRA `(.L_x_1) ;  /* 0x0000000000141947 */ /* 0x002fea0003800000 */
[----:B------:R-:W1:Y:S02]  /*0100*/  LDC.64 R2, c[0x0][0x380] ;  /* 0x0000e000ff027b82 */ /* 0x000e640000000a00 */
[----:B-1----:R-:W-:-:S06]  /*0110*/  IMAD.WIDE R2, R5, 0x4, R2 ;  /* 0x0000000405027825 */ /* 0x002fcc00078e0202 */
[----:B0-----:R-:W2:Y:S02]  /*0120*/  LDG.E R2, desc[UR6][R2.64] ;  /* 0x0000000602027981 */ /* 0x001ea4000c1e1900 */
[----:B--2---:R-:W-:-:S05]  /*0130*/  LEA R4, R2, UR4, 0x2 ;  /* 0x0000000402047c11 */ /* 0x004fca000f8e10ff */
[----:B------:R1:W-:Y:S02]  /*0140*/  ATOMS.POPC.INC.32 RZ, [R4+URZ] ;  /* 0x0000000004ff7f8c */ /* 0x0003e4000d8000ff */
.L_x_1:
[----:B0-----:R-:W-:Y:S05]  /*0150*/  BSYNC.RECONVERGENT B0 ;  /* 0x0000000000007941 */ /* 0x001fea0003800200 */
.L_x_0:
[----:B------:R-:W-:Y:S05]  /*0160*/  @P0 EXIT ;  /* 0x000000000000094d */ /* 0x000fea0003800000 */
[----:B------:R-:W0:Y:S01]  /*0170*/  LDS R5, [R0] ;  /* 0x0000000000057984 */ /* 0x000e220000000800 */
[----:B------:R-:W2:Y:S02]  /*0180*/  LDC.64 R2, c[0x0][0x390] ;  /* 0x0000e400ff027b82 */ /* 0x000ea40000000a00 */
[----:B--2---:R-:W-:-:S05]  /*0190*/  IMAD.WIDE.U32 R2, R6, 0x4, R2 ;  /* 0x0000000406027825 */ /* 0x004fca00078e0002 */
[----:B0-----:R-:W-:Y:S01]  /*01a0*/  REDG.E.ADD.STRONG.GPU desc[UR6][R2.64], R5 ;  /* 0x000000050200798e */ /* 0x001fe2000c12e106 */
[----:B------:R-:W-:Y:S05]  /*01b0*/  EXIT ;  /* 0x000000000000794d */ /* 0x000fea0003800000 */
.L_x_2:
[----:B------:R-:W-:-:S00]  /*01c0*/  BRA `(.L_x_2) ;  /* 0xfffffffc00fc7947 */ /* 0x000fc0000383ffff */
[----:B------:R-:W-:-:S00]  /*01d0*/  NOP ;  /* 0x0000000000007918 */ /* 0x000fc00000000000 */
        /* <DEDUP_REMOVED lines=10> */
.L_x_4:


//--------------------- .text._Z24naive_parallel_histogramPiiS_ --------------------------
	.section	.text._Z24naive_parallel_histogramPiiS_,"ax",@progbits
	.align	128
        .global         _Z24naive_parallel_histogramPiiS_
        .type           _Z24naive_parallel_histogramPiiS_,@function
        .size           _Z24naive_parallel_histogramPiiS_,(.L_x_5 - _Z24naive_parallel_histogramPiiS_)
        .other          _Z24naive_parallel_histogramPiiS_,@"STO_CUDA_ENTRY STV_DEFAULT"
_Z24naive_parallel_histogramPiiS_:
.text._Z24naive_parallel_histogramPiiS_:
[----:B------:R-:W-:Y:S01]  /*0000*/  LDC R1, c[0x0][0x37c] ;  /* 0x0000df00ff017b82 */ /* 0x000fe20000000800 */
[----:B------:R-:W0:Y:S01]  /*0010*/  S2R R5, SR_CTAID.X ;  /* 0x0000000000057919 */ /* 0x000e220000002500 */
[----:B------:R-:W0:Y:S01]  /*0020*/  LDCU UR4, c[0x0][0x360] ;  /* 0x00006c00ff0477ac */ /* 0x000e220008000800 */
[----:B------:R-:W0:Y:S01]  /*0030*/  S2R R0, SR_TID.X ;  /* 0x0000000000007919 */ /* 0x000e220000002100 */
[----:B------:R-:W1:Y:S01]  /*0040*/  LDCU UR5, c[0x0][0x388] ;  /* 0x00007100ff0577ac */ /* 0x000e620008000800 */
[----:B0-----:R-:W-:-:S05]  /*0050*/  IMAD R5, R5, UR4, R0 ;  /* 0x0000000405057c24 */ /* 0x001fca000f8e0200 */
[----:B-1----:R-:W-:-:S13]  /*0060*/  ISETP.GE.AND P0, PT, R5, UR5, PT ;  /* 0x0000000505007c0c */ /* 0x002fda000bf06270 */
[----:B------:R-:W-:Y:S05]  /*0070*/  @P0 EXIT ;  /* 0x000000000000094d */ /* 0x000fea0003800000 */
[----:B------:R-:W0:Y:S01]  /*0080*/  LDC.64 R2, c[0x0][0x380] ;  /* 0x0000e000ff027b82 */ /* 0x000e220000000a00 */
[----:B------:R-:W1:Y:S01]  /*0090*/  LDCU.64 UR4, c[0x0][0x358] ;  /* 0x00006b00ff0477ac */ /* 0x000e620008000a00 */
[----:B0-----:R-:W-:-:S06]  /*00a0*/  IMAD.WIDE R2, R5, 0x4, R2 ;  /* 0x0000000405027825 */ /* 0x001fcc00078e0202 */
[----:B------:R-:W0:Y:S01]  /*00b0*/  LDC.64 R4, c[0x0][0x390] ;  /* 0x0000e400ff047b82 */ /* 0x000e220000000a00 */
[----:B-1----:R-:W0:Y:S01]  /*00c0*/  LDG.E R3, desc[UR4][R2.64] ;  /* 0x0000000402037981 */ /* 0x002e22000c1e1900 */
[----:B------:R-:W-:Y:S02]  /*00d0*/  HFMA2 R7, -RZ, RZ, 0, 5.9604644775390625e-08 ;  /* 0x00000001ff077431 */ /* 0x000fe400000001ff */
[----:B0-----:R-:W-:-:S05]  /*00e0*/  IMAD.WIDE R4, R3, 0x4, R4 ;  /* 0x0000000403047825 */ /* 0x001fca00078e0204 */
[----:B------:R-:W-:Y:S01]  /*00f0*/  REDG.E.ADD.STRONG.GPU desc[UR4][R4.64], R7 ;  /* 0x000000070400798e */ /* 0x000fe2000c12e104 */
[----:B------:R-:W-:Y:S05]  /*0100*/  EXIT ;  /* 0x000000000000794d */ /* 0x000fea0003800000 */
.L_x_3:
        /* <DEDUP_REMOVED lines=15> */
.L_x_5:


//--------------------- .nv.shared._Z18parallel_histogramPiiS_ --------------------------
	.section	.nv.shared._Z18parallel_histogramPiiS_,"aw",@nobits
	.sectionflags	@""
	.align	4
.nv.shared._Z18parallel_histogramPiiS_:
	.zero		2048


//--------------------- .nv.shared.reserved.0     --------------------------
	.section	.nv.shared.reserved.0,"aw",@nobits
	.weak		__nv_reservedSMEM_offset_0_alias
	.size		__nv_reservedSMEM_offset_0_alias, 0, 64
	.other		__nv_reservedSMEM_offset_0_alias,@"STO_CUDA_RESERVED_SHARED STV_DEFAULT"
__nv_reservedSMEM_offset_0_alias:
	.zero		0
	.zero		64


//--------------------- .nv.constant0._Z18parallel_histogramPiiS_ --------------------------
	.section	.nv.constant0._Z18parallel_histogramPiiS_,"a",@progbits
	.sectionflags	@""
	.align	4
.nv.constant0._Z18parallel_histogramPiiS_:
	.zero		920


//--------------------- .nv.constant0._Z24naive_parallel_histogramPiiS_ --------------------------
	.section	.nv.constant0._Z24naive_parallel_histogramPiiS_,"a",@progbits
	.sectionflags	@""
	.align	4
.nv.constant0._Z24naive_parallel_histogramPiiS_:
	.zero		920


//--------------------- SYMBOLS --------------------------

	.type		.nv.reservedSmem.offset0,@object
	.size		.nv.reservedSmem.offset0,0x4
	.type		.nv.reservedSmem.cap,@object
	.size		.nv.reservedSmem.cap,0x4
